//
// Generated by NVIDIA NVVM Compiler
//
// Compiler Build ID: CL-36424714
// Cuda compilation tools, release 13.0, V13.0.88
// Based on NVVM 20.0.0
//

.version 9.0
.target sm_100
.address_size 64

	// .globl	_Z20MatrixMultiplyKernelPfPKiS1_S_S1_S1_S_S1_S1_
.extern .func __assertfail
(
	.param .b64 __assertfail_param_0,
	.param .b64 __assertfail_param_1,
	.param .b32 __assertfail_param_2,
	.param .b64 __assertfail_param_3,
	.param .b64 __assertfail_param_4
)
;
.global .align 1 .b8 __unnamed_1[131] = {118, 111, 105, 100, 32, 77, 97, 116, 114, 105, 120, 77, 117, 108, 116, 105, 112, 108, 121, 75, 101, 114, 110, 101, 108, 40, 102, 108, 111, 97, 116, 32, 42, 44, 32, 99, 111, 110, 115, 116, 32, 105, 110, 116, 32, 42, 44, 32, 99, 111, 110, 115, 116, 32, 105, 110, 116, 32, 42, 44, 32, 102, 108, 111, 97, 116, 32, 42, 44, 32, 99, 111, 110, 115, 116, 32, 105, 110, 116, 32, 42, 44, 32, 99, 111, 110, 115, 116, 32, 105, 110, 116, 32, 42, 44, 32, 102, 108, 111, 97, 116, 32, 42, 44, 32, 99, 111, 110, 115, 116, 32, 105, 110, 116, 32, 42, 44, 32, 99, 111, 110, 115, 116, 32, 105, 110, 116, 32, 42, 41};
.global .align 1 .b8 __unnamed_2[76] = {118, 111, 105, 100, 32, 109, 97, 112, 75, 101, 114, 110, 101, 108, 40, 102, 108, 111, 97, 116, 32, 42, 44, 32, 105, 110, 116, 32, 42, 44, 32, 105, 110, 116, 32, 42, 44, 32, 105, 110, 116, 44, 32, 102, 108, 111, 97, 116, 32, 42, 44, 32, 105, 110, 116, 32, 42, 44, 32, 105, 110, 116, 32, 42, 44, 32, 105, 110, 116, 44, 32, 105, 110, 116, 41};
.global .align 1 .b8 __unnamed_3[91] = {118, 111, 105, 100, 32, 114, 101, 100, 117, 99, 101, 75, 101, 114, 110, 101, 108, 40, 102, 108, 111, 97, 116, 32, 42, 44, 32, 105, 110, 116, 32, 42, 44, 32, 105, 110, 116, 32, 42, 44, 32, 105, 110, 116, 44, 32, 102, 108, 111, 97, 116, 32, 42, 44, 32, 105, 110, 116, 32, 42, 44, 32, 105, 110, 116, 32, 42, 44, 32, 105, 110, 116, 44, 32, 102, 108, 111, 97, 116, 44, 32, 105, 110, 116, 44, 32, 105, 110, 116, 41};
.global .align 1 .b8 __unnamed_4[109] = {118, 111, 105, 100, 32, 122, 105, 112, 75, 101, 114, 110, 101, 108, 40, 102, 108, 111, 97, 116, 32, 42, 44, 32, 105, 110, 116, 32, 42, 44, 32, 105, 110, 116, 32, 42, 44, 32, 105, 110, 116, 44, 32, 105, 110, 116, 44, 32, 102, 108, 111, 97, 116, 32, 42, 44, 32, 105, 110, 116, 32, 42, 44, 32, 105, 110, 116, 32, 42, 44, 32, 105, 110, 116, 44, 32, 102, 108, 111, 97, 116, 32, 42, 44, 32, 105, 110, 116, 32, 42, 44, 32, 105, 110, 116, 32, 42, 44, 32, 105, 110, 116, 44, 32, 105, 110, 116, 41};
.global .align 1 .b8 $str[27] = {102, 97, 108, 115, 101, 32, 38, 38, 32, 34, 78, 111, 116, 32, 73, 109, 112, 108, 101, 109, 101, 110, 116, 101, 100, 34};
.global .align 1 .b8 $str$1[27] = {47, 116, 109, 112, 47, 115, 97, 115, 115, 95, 99, 117, 95, 97, 50, 98, 117, 113, 97, 104, 50, 47, 107, 46, 99, 117};

.visible .entry _Z20MatrixMultiplyKernelPfPKiS1_S_S1_S1_S_S1_S1_(
	.param .u64 .ptr .align 1 _Z20MatrixMultiplyKernelPfPKiS1_S_S1_S1_S_S1_S1__param_0,
	.param .u64 .ptr .align 1 _Z20MatrixMultiplyKernelPfPKiS1_S_S1_S1_S_S1_S1__param_1,
	.param .u64 .ptr .align 1 _Z20MatrixMultiplyKernelPfPKiS1_S_S1_S1_S_S1_S1__param_2,
	.param .u64 .ptr .align 1 _Z20MatrixMultiplyKernelPfPKiS1_S_S1_S1_S_S1_S1__param_3,
	.param .u64 .ptr .align 1 _Z20MatrixMultiplyKernelPfPKiS1_S_S1_S1_S_S1_S1__param_4,
	.param .u64 .ptr .align 1 _Z20MatrixMultiplyKernelPfPKiS1_S_S1_S1_S_S1_S1__param_5,
	.param .u64 .ptr .align 1 _Z20MatrixMultiplyKernelPfPKiS1_S_S1_S1_S_S1_S1__param_6,
	.param .u64 .ptr .align 1 _Z20MatrixMultiplyKernelPfPKiS1_S_S1_S1_S_S1_S1__param_7,
	.param .u64 .ptr .align 1 _Z20MatrixMultiplyKernelPfPKiS1_S_S1_S1_S_S1_S1__param_8
)
{
	.reg .b64 	%rd<7>;

	mov.u64 	%rd1, $str;
	cvta.global.u64 	%rd2, %rd1;
	mov.u64 	%rd3, $str$1;
	cvta.global.u64 	%rd4, %rd3;
	mov.u64 	%rd5, __unnamed_1;
	cvta.global.u64 	%rd6, %rd5;
	{ // callseq 0, 0
	.param .b64 param0;
	st.param.b64 	[param0], %rd2;
	.param .b64 param1;
	st.param.b64 	[param1], %rd4;
	.param .b32 param2;
	st.param.b32 	[param2], 247;
	.param .b64 param3;
	st.param.b64 	[param3], %rd6;
	.param .b64 param4;
	st.param.b64 	[param4], 1;
	call.uni 
	__assertfail, 
	(
	param0, 
	param1, 
	param2, 
	param3, 
	param4
	);
	} // callseq 0
	ret;

}
	// .globl	_Z9mapKernelPfPiS0_iS_S0_S0_ii
.visible .entry _Z9mapKernelPfPiS0_iS_S0_S0_ii(
	.param .u64 .ptr .align 1 _Z9mapKernelPfPiS0_iS_S0_S0_ii_param_0,
	.param .u64 .ptr .align 1 _Z9mapKernelPfPiS0_iS_S0_S0_ii_param_1,
	.param .u64 .ptr .align 1 _Z9mapKernelPfPiS0_iS_S0_S0_ii_param_2,
	.param .u32 _Z9mapKernelPfPiS0_iS_S0_S0_ii_param_3,
	.param .u64 .ptr .align 1 _Z9mapKernelPfPiS0_iS_S0_S0_ii_param_4,
	.param .u64 .ptr .align 1 _Z9mapKernelPfPiS0_iS_S0_S0_ii_param_5,
	.param .u64 .ptr .align 1 _Z9mapKernelPfPiS0_iS_S0_S0_ii_param_6,
	.param .u32 _Z9mapKernelPfPiS0_iS_S0_S0_ii_param_7,
	.param .u32 _Z9mapKernelPfPiS0_iS_S0_S0_ii_param_8
)
{
	.reg .b64 	%rd<7>;

	mov.u64 	%rd1, $str;
	cvta.global.u64 	%rd2, %rd1;
	mov.u64 	%rd3, $str$1;
	cvta.global.u64 	%rd4, %rd3;
	mov.u64 	%rd5, __unnamed_2;
	cvta.global.u64 	%rd6, %rd5;
	{ // callseq 1, 0
	.param .b64 param0;
	st.param.b64 	[param0], %rd2;
	.param .b64 param1;
	st.param.b64 	[param1], %rd4;
	.param .b32 param2;
	st.param.b32 	[param2], 300;
	.param .b64 param3;
	st.param.b64 	[param3], %rd6;
	.param .b64 param4;
	st.param.b64 	[param4], 1;
	call.uni 
	__assertfail, 
	(
	param0, 
	param1, 
	param2, 
	param3, 
	param4
	);
	} // callseq 1
	ret;

}
	// .globl	_Z12reduceKernelPfPiS0_iS_S0_S0_ifii
.visible .entry _Z12reduceKernelPfPiS0_iS_S0_S0_ifii(
	.param .u64 .ptr .align 1 _Z12reduceKernelPfPiS0_iS_S0_S0_ifii_param_0,
	.param .u64 .ptr .align 1 _Z12reduceKernelPfPiS0_iS_S0_S0_ifii_param_1,
	.param .u64 .ptr .align 1 _Z12reduceKernelPfPiS0_iS_S0_S0_ifii_param_2,
	.param .u32 _Z12reduceKernelPfPiS0_iS_S0_S0_ifii_param_3,
	.param .u64 .ptr .align 1 _Z12reduceKernelPfPiS0_iS_S0_S0_ifii_param_4,
	.param .u64 .ptr .align 1 _Z12reduceKernelPfPiS0_iS_S0_S0_ifii_param_5,
	.param .u64 .ptr .align 1 _Z12reduceKernelPfPiS0_iS_S0_S0_ifii_param_6,
	.param .u32 _Z12reduceKernelPfPiS0_iS_S0_S0_ifii_param_7,
	.param .f32 _Z12reduceKernelPfPiS0_iS_S0_S0_ifii_param_8,
	.param .u32 _Z12reduceKernelPfPiS0_iS_S0_S0_ifii_param_9,
	.param .u32 _Z12reduceKernelPfPiS0_iS_S0_S0_ifii_param_10
)
{
	.reg .b64 	%rd<7>;

	mov.u64 	%rd1, $str;
	cvta.global.u64 	%rd2, %rd1;
	mov.u64 	%rd3, $str$1;
	cvta.global.u64 	%rd4, %rd3;
	mov.u64 	%rd5, __unnamed_3;
	cvta.global.u64 	%rd6, %rd5;
	{ // callseq 2, 0
	.param .b64 param0;
	st.param.b64 	[param0], %rd2;
	.param .b64 param1;
	st.param.b64 	[param1], %rd4;
	.param .b32 param2;
	st.param.b32 	[param2], 357;
	.param .b64 param3;
	st.param.b64 	[param3], %rd6;
	.param .b64 param4;
	st.param.b64 	[param4], 1;
	call.uni 
	__assertfail, 
	(
	param0, 
	param1, 
	param2, 
	param3, 
	param4
	);
	} // callseq 2
	ret;

}
	// .globl	_Z9zipKernelPfPiS0_iiS_S0_S0_iS_S0_S0_ii
.visible .entry _Z9zipKernelPfPiS0_iiS_S0_S0_iS_S0_S0_ii(
	.param .u64 .ptr .align 1 _Z9zipKernelPfPiS0_iiS_S0_S0_iS_S0_S0_ii_param_0,
	.param .u64 .ptr .align 1 _Z9zipKernelPfPiS0_iiS_S0_S0_iS_S0_S0_ii_param_1,
	.param .u64 .ptr .align 1 _Z9zipKernelPfPiS0_iiS_S0_S0_iS_S0_S0_ii_param_2,
	.param .u32 _Z9zipKernelPfPiS0_iiS_S0_S0_iS_S0_S0_ii_param_3,
	.param .u32 _Z9zipKernelPfPiS0_iiS_S0_S0_iS_S0_S0_ii_param_4,
	.param .u64 .ptr .align 1 _Z9zipKernelPfPiS0_iiS_S0_S0_iS_S0_S0_ii_param_5,
	.param .u64 .ptr .align 1 _Z9zipKernelPfPiS0_iiS_S0_S0_iS_S0_S0_ii_param_6,
	.param .u64 .ptr .align 1 _Z9zipKernelPfPiS0_iiS_S0_S0_iS_S0_S0_ii_param_7,
	.param .u32 _Z9zipKernelPfPiS0_iiS_S0_S0_iS_S0_S0_ii_param_8,
	.param .u64 .ptr .align 1 _Z9zipKernelPfPiS0_iiS_S0_S0_iS_S0_S0_ii_param_9,
	.param .u64 .ptr .align 1 _Z9zipKernelPfPiS0_iiS_S0_S0_iS_S0_S0_ii_param_10,
	.param .u64 .ptr .align 1 _Z9zipKernelPfPiS0_iiS_S0_S0_iS_S0_S0_ii_param_11,
	.param .u32 _Z9zipKernelPfPiS0_iiS_S0_S0_iS_S0_S0_ii_param_12,
	.param .u32 _Z9zipKernelPfPiS0_iiS_S0_S0_iS_S0_S0_ii_param_13
)
{
	.reg .b64 	%rd<7>;

	mov.u64 	%rd1, $str;
	cvta.global.u64 	%rd2, %rd1;
	mov.u64 	%rd3, $str$1;
	cvta.global.u64 	%rd4, %rd3;
	mov.u64 	%rd5, __unnamed_4;
	cvta.global.u64 	%rd6, %rd5;
	{ // callseq 3, 0
	.param .b64 param0;
	st.param.b64 	[param0], %rd2;
	.param .b64 param1;
	st.param.b64 	[param1], %rd4;
	.param .b32 param2;
	st.param.b32 	[param2], 423;
	.param .b64 param3;
	st.param.b64 	[param3], %rd6;
	.param .b64 param4;
	st.param.b64 	[param4], 1;
	call.uni 
	__assertfail, 
	(
	param0, 
	param1, 
	param2, 
	param3, 
	param4
	);
	} // callseq 3
	ret;

}


// ===== COMPILED SASS (sm_100) =====

	.target	sm_100

	.elftype	@"ET_EXEC"


//--------------------- .note.nv.tkinfo           --------------------------
	.section	.note.nv.tkinfo,"",@"SHT_NOTE"
	.sectionflags	@"SHF_NOTE_NV_TKINFO"
	.tkinfo
        /*0018*/ 	.word	0x00000002
        /*0030*/ 	.string	""
        /*0030*/ 	.string	"ptxas"
        /*0030*/ 	.string	"Cuda compilation tools, release 13.0, V13.0.88"
        /*0030*/ 	.string	"Build cuda_13.0.r13.0/compiler.36424714_0"
        /*0030*/ 	.string	"-arch sm_100 -m 64 "



//--------------------- .note.nv.cuinfo           --------------------------
	.section	.note.nv.cuinfo,"",@"SHT_NOTE"
	.sectionflags	@"SHF_NOTE_NV_CUINFO"
        /*0018*/ 	.short	0x0002
        /*001a*/ 	.short	0x0064
        /*001c*/ 	.short	0x0082
	.zero		2


//--------------------- .nv.info                  --------------------------
	.section	.nv.info,"",@"SHT_CUDA_INFO"
	.align	4


	//----- nvinfo : EIATTR_REGCOUNT
	.align		4
        /*0000*/ 	.byte	0x04, 0x2f
        /*0002*/ 	.short	(.L_7 - .L_6)
	.align		4
.L_6:
        /*0004*/ 	.word	index@(_Z20MatrixMultiplyKernelPfPKiS1_S_S1_S1_S_S1_S1_)
        /*0008*/ 	.word	0x00000018


	//----- nvinfo : EIATTR_FRAME_SIZE
	.align		4
.L_7:
        /*000c*/ 	.byte	0x04, 0x11
        /*000e*/ 	.short	(.L_9 - .L_8)
	.align		4
.L_8:
        /*0010*/ 	.word	index@(_Z20MatrixMultiplyKernelPfPKiS1_S_S1_S1_S_S1_S1_)
        /*0014*/ 	.word	0x00000000


	//----- nvinfo : EIATTR_REGCOUNT
	.align		4
.L_9:
        /*0018*/ 	.byte	0x04, 0x2f
        /*001a*/ 	.short	(.L_11 - .L_10)
	.align		4
.L_10:
        /*001c*/ 	.word	index@(_Z9mapKernelPfPiS0_iS_S0_S0_ii)
        /*0020*/ 	.word	0x00000018


	//----- nvinfo : EIATTR_FRAME_SIZE
	.align		4
.L_11:
        /*0024*/ 	.byte	0x04, 0x11
        /*0026*/ 	.short	(.L_13 - .L_12)
	.align		4
.L_12:
        /*0028*/ 	.word	index@(_Z9mapKernelPfPiS0_iS_S0_S0_ii)
        /*002c*/ 	.word	0x00000000


	//----- nvinfo : EIATTR_REGCOUNT
	.align		4
.L_13:
        /*0030*/ 	.byte	0x04, 0x2f
        /*0032*/ 	.short	(.L_15 - .L_14)
	.align		4
.L_14:
        /*0034*/ 	.word	index@(_Z12reduceKernelPfPiS0_iS_S0_S0_ifii)
        /*0038*/ 	.word	0x00000018


	//----- nvinfo : EIATTR_FRAME_SIZE
	.align		4
.L_15:
        /*003c*/ 	.byte	0x04, 0x11
        /*003e*/ 	.short	(.L_17 - .L_16)
	.align		4
.L_16:
        /*0040*/ 	.word	index@(_Z12reduceKernelPfPiS0_iS_S0_S0_ifii)
        /*0044*/ 	.word	0x00000000


	//----- nvinfo : EIATTR_REGCOUNT
	.align		4
.L_17:
        /*0048*/ 	.byte	0x04, 0x2f
        /*004a*/ 	.short	(.L_19 - .L_18)
	.align		4
.L_18:
        /*004c*/ 	.word	index@(_Z9zipKernelPfPiS0_iiS_S0_S0_iS_S0_S0_ii)
        /*0050*/ 	.word	0x00000018


	//----- nvinfo : EIATTR_FRAME_SIZE
	.align		4
.L_19:
        /*0054*/ 	.byte	0x04, 0x11
        /*0056*/ 	.short	(.L_21 - .L_20)
	.align		4
.L_20:
        /*0058*/ 	.word	index@(_Z9zipKernelPfPiS0_iiS_S0_S0_iS_S0_S0_ii)
        /*005c*/ 	.word	0x00000000


	//----- nvinfo : EIATTR_MIN_STACK_SIZE
	.align		4
.L_21:
        /*0060*/ 	.byte	0x04, 0x12
        /*0062*/ 	.short	(.L_23 - .L_22)
	.align		4
.L_22:
        /*0064*/ 	.word	index@(_Z9zipKernelPfPiS0_iiS_S0_S0_iS_S0_S0_ii)
        /*0068*/ 	.word	0x00000000


	//----- nvinfo : EIATTR_MIN_STACK_SIZE
	.align		4
.L_23:
        /*006c*/ 	.byte	0x04, 0x12
        /*006e*/ 	.short	(.L_25 - .L_24)
	.align		4
.L_24:
        /*0070*/ 	.word	index@(_Z12reduceKernelPfPiS0_iS_S0_S0_ifii)
        /*0074*/ 	.word	0x00000000


	//----- nvinfo : EIATTR_MIN_STACK_SIZE
	.align		4
.L_25:
        /*0078*/ 	.byte	0x04, 0x12
        /*007a*/ 	.short	(.L_27 - .L_26)
	.align		4
.L_26:
        /*007c*/ 	.word	index@(_Z9mapKernelPfPiS0_iS_S0_S0_ii)
        /*0080*/ 	.word	0x00000000


	//----- nvinfo : EIATTR_MIN_STACK_SIZE
	.align		4
.L_27:
        /*0084*/ 	.byte	0x04, 0x12
        /*0086*/ 	.short	(.L_29 - .L_28)
	.align		4
.L_28:
        /*0088*/ 	.word	index@(_Z20MatrixMultiplyKernelPfPKiS1_S_S1_S1_S_S1_S1_)
        /*008c*/ 	.word	0x00000000
.L_29:


//--------------------- .nv.compat                --------------------------
	.section	.nv.compat,"",@"SHT_CUDA_COMPAT_INFO"
	.align	4
        /*0000*/ 	.byte	0x02, 0x09, 0x00, 0x00, 0x02, 0x02, 0x01, 0x00, 0x02, 0x05, 0x05, 0x00, 0x03, 0x07, 0x01, 0x01
        /*0010*/ 	.byte	0x02, 0x03, 0x00, 0x00, 0x02, 0x06, 0x01, 0x00, 0x04, 0x0b, 0x08, 0x00, 0x09, 0x00, 0x00, 0x00
        /*0020*/ 	.byte	0x00, 0x00, 0x00, 0x00


//--------------------- .nv.info._Z9zipKernelPfPiS0_iiS_S0_S0_iS_S0_S0_ii --------------------------
	.section	.nv.info._Z9zipKernelPfPiS0_iiS_S0_S0_iS_S0_S0_ii,"",@"SHT_CUDA_INFO"
	.sectionflags	@""
	.align	4


	//----- nvinfo : EIATTR_CUDA_API_VERSION
	.align		4
        /*0000*/ 	.byte	0x04, 0x37
        /*0002*/ 	.short	(.L_31 - .L_30)
.L_30:
        /*0004*/ 	.word	0x00000082


	//----- nvinfo : EIATTR_KPARAM_INFO
	.align		4
.L_31:
        /*0008*/ 	.byte	0x04, 0x17
        /*000a*/ 	.short	(.L_33 - .L_32)
.L_32:
        /*000c*/ 	.word	0x00000000
        /*0010*/ 	.short	0x000d
        /*0012*/ 	.short	0x005c
        /*0014*/ 	.byte	0x00, 0xf0, 0x11, 0x00


	//----- nvinfo : EIATTR_KPARAM_INFO
	.align		4
.L_33:
        /*0018*/ 	.byte	0x04, 0x17
        /*001a*/ 	.short	(.L_35 - .L_34)
.L_34:
        /*001c*/ 	.word	0x00000000
        /*0020*/ 	.short	0x000c
        /*0022*/ 	.short	0x0058
        /*0024*/ 	.byte	0x00, 0xf0, 0x11, 0x00


	//----- nvinfo : EIATTR_KPARAM_INFO
	.align		4
.L_35:
        /*0028*/ 	.byte	0x04, 0x17
        /*002a*/ 	.short	(.L_37 - .L_36)
.L_36:
        /*002c*/ 	.word	0x00000000
        /*0030*/ 	.short	0x000b
        /*0032*/ 	.short	0x0050
        /*0034*/ 	.byte	0x00, 0xf5, 0x21, 0x00


	//----- nvinfo : EIATTR_KPARAM_INFO
	.align		4
.L_37:
        /*0038*/ 	.byte	0x04, 0x17
        /*003a*/ 	.short	(.L_39 - .L_38)
.L_38:
        /*003c*/ 	.word	0x00000000
        /*0040*/ 	.short	0x000a
        /*0042*/ 	.short	0x0048
        /*0044*/ 	.byte	0x00, 0xf5, 0x21, 0x00


	//----- nvinfo : EIATTR_KPARAM_INFO
	.align		4
.L_39:
        /*0048*/ 	.byte	0x04, 0x17
        /*004a*/ 	.short	(.L_41 - .L_40)
.L_40:
        /*004c*/ 	.word	0x00000000
        /*0050*/ 	.short	0x0009
        /*0052*/ 	.short	0x0040
        /*0054*/ 	.byte	0x00, 0xf5, 0x21, 0x00


	//----- nvinfo : EIATTR_KPARAM_INFO
	.align		4
.L_41:
        /*0058*/ 	.byte	0x04, 0x17
        /*005a*/ 	.short	(.L_43 - .L_42)
.L_42:
        /*005c*/ 	.word	0x00000000
        /*0060*/ 	.short	0x0008
        /*0062*/ 	.short	0x0038
        /*0064*/ 	.byte	0x00, 0xf0, 0x11, 0x00


	//----- nvinfo : EIATTR_KPARAM_INFO
	.align		4
.L_43:
        /*0068*/ 	.byte	0x04, 0x17
        /*006a*/ 	.short	(.L_45 - .L_44)
.L_44:
        /*006c*/ 	.word	0x00000000
        /*0070*/ 	.short	0x0007
        /*0072*/ 	.short	0x0030
        /*0074*/ 	.byte	0x00, 0xf5, 0x21, 0x00


	//----- nvinfo : EIATTR_KPARAM_INFO
	.align		4
.L_45:
        /*0078*/ 	.byte	0x04, 0x17
        /*007a*/ 	.short	(.L_47 - .L_46)
.L_46:
        /*007c*/ 	.word	0x00000000
        /*0080*/ 	.short	0x0006
        /*0082*/ 	.short	0x0028
        /*0084*/ 	.byte	0x00, 0xf5, 0x21, 0x00


	//----- nvinfo : EIATTR_KPARAM_INFO
	.align		4
.L_47:
        /*0088*/ 	.byte	0x04, 0x17
        /*008a*/ 	.short	(.L_49 - .L_48)
.L_48:
        /*008c*/ 	.word	0x00000000
        /*0090*/ 	.short	0x0005
        /*0092*/ 	.short	0x0020
        /*0094*/ 	.byte	0x00, 0xf5, 0x21, 0x00


	//----- nvinfo : EIATTR_KPARAM_INFO
	.align		4
.L_49:
        /*0098*/ 	.byte	0x04, 0x17
        /*009a*/ 	.short	(.L_51 - .L_50)
.L_50:
        /*009c*/ 	.word	0x00000000
        /*00a0*/ 	.short	0x0004
        /*00a2*/ 	.short	0x001c
        /*00a4*/ 	.byte	0x00, 0xf0, 0x11, 0x00


	//----- nvinfo : EIATTR_KPARAM_INFO
	.align		4
.L_51:
        /*00a8*/ 	.byte	0x04, 0x17
        /*00aa*/ 	.short	(.L_53 - .L_52)
.L_52:
        /*00ac*/ 	.word	0x00000000
        /*00b0*/ 	.short	0x0003
        /*00b2*/ 	.short	0x0018
        /*00b4*/ 	.byte	0x00, 0xf0, 0x11, 0x00


	//----- nvinfo : EIATTR_KPARAM_INFO
	.align		4
.L_53:
        /*00b8*/ 	.byte	0x04, 0x17
        /*00ba*/ 	.short	(.L_55 - .L_54)
.L_54:
        /*00bc*/ 	.word	0x00000000
        /*00c0*/ 	.short	0x0002
        /*00c2*/ 	.short	0x0010
        /*00c4*/ 	.byte	0x00, 0xf5, 0x21, 0x00


	//----- nvinfo : EIATTR_KPARAM_INFO
	.align		4
.L_55:
        /*00c8*/ 	.byte	0x04, 0x17
        /*00ca*/ 	.short	(.L_57 - .L_56)
.L_56:
        /*00cc*/ 	.word	0x00000000
        /*00d0*/ 	.short	0x0001
        /*00d2*/ 	.short	0x0008
        /*00d4*/ 	.byte	0x00, 0xf5, 0x21, 0x00


	//----- nvinfo : EIATTR_KPARAM_INFO
	.align		4
.L_57:
        /*00d8*/ 	.byte	0x04, 0x17
        /*00da*/ 	.short	(.L_59 - .L_58)
.L_58:
        /*00dc*/ 	.word	0x00000000
        /*00e0*/ 	.short	0x0000
        /*00e2*/ 	.short	0x0000
        /*00e4*/ 	.byte	0x00, 0xf5, 0x21, 0x00


	//----- nvinfo : EIATTR_SPARSE_MMA_MASK
	.align		4
.L_59:
        /*00e8*/ 	.byte	0x03, 0x50
        /*00ea*/ 	.short	0x0000


	//----- nvinfo : EIATTR_MAXREG_COUNT
	.align		4
        /*00ec*/ 	.byte	0x03, 0x1b
        /*00ee*/ 	.short	0x00ff


	//----- nvinfo : EIATTR_EXTERNS
	.align		4
        /*00f0*/ 	.byte	0x04, 0x0f
        /*00f2*/ 	.short	(.L_61 - .L_60)


	//   ....[0]....
	.align		4
.L_60:
        /*00f4*/ 	.word	index@(__assertfail)


	//----- nvinfo : EIATTR_MERCURY_ISA_VERSION
	.align		4
.L_61:
        /*00f8*/ 	.byte	0x03, 0x5f
        /*00fa*/ 	.short	0x0101


	//----- nvinfo : EIATTR_VRC_CTA_INIT_COUNT
	.align		4
        /*00fc*/ 	.byte	0x02, 0x4a
	.zero		1
	.zero		1


	//----- nvinfo : EIATTR_SYSCALL_OFFSETS
	.align		4
        /*0100*/ 	.byte	0x04, 0x46
        /*0102*/ 	.short	(.L_63 - .L_62)


	//   ....[0]....
.L_62:
        /*0104*/ 	.word	0x00000100


	//----- nvinfo : EIATTR_EXIT_INSTR_OFFSETS
	.align		4
.L_63:
        /*0108*/ 	.byte	0x04, 0x1c
        /*010a*/ 	.short	(.L_65 - .L_64)


	//   ....[0]....
.L_64:
        /*010c*/ 	.word	0x00000110


	//----- nvinfo : EIATTR_CBANK_PARAM_SIZE
	.align		4
.L_65:
        /*0110*/ 	.byte	0x03, 0x19
        /*0112*/ 	.short	0x0060


	//----- nvinfo : EIATTR_PARAM_CBANK
	.align		4
        /*0114*/ 	.byte	0x04, 0x0a
        /*0116*/ 	.short	(.L_67 - .L_66)
	.align		4
.L_66:
        /*0118*/ 	.word	index@(.nv.constant0._Z9zipKernelPfPiS0_iiS_S0_S0_iS_S0_S0_ii)
        /*011c*/ 	.short	0x0380
        /*011e*/ 	.short	0x0060


	//----- nvinfo : EIATTR_SW_WAR
	.align		4
.L_67:
        /*0120*/ 	.byte	0x04, 0x36
        /*0122*/ 	.short	(.L_69 - .L_68)
.L_68:
        /*0124*/ 	.word	0x00000008
.L_69:


//--------------------- .nv.info._Z12reduceKernelPfPiS0_iS_S0_S0_ifii --------------------------
	.section	.nv.info._Z12reduceKernelPfPiS0_iS_S0_S0_ifii,"",@"SHT_CUDA_INFO"
	.sectionflags	@""
	.align	4


	//----- nvinfo : EIATTR_CUDA_API_VERSION
	.align		4
        /*0000*/ 	.byte	0x04, 0x37
        /*0002*/ 	.short	(.L_71 - .L_70)
.L_70:
        /*0004*/ 	.word	0x00000082


	//----- nvinfo : EIATTR_KPARAM_INFO
	.align		4
.L_71:
        /*0008*/ 	.byte	0x04, 0x17
        /*000a*/ 	.short	(.L_73 - .L_72)
.L_72:
        /*000c*/ 	.word	0x00000000
        /*0010*/ 	.short	0x000a
        /*0012*/ 	.short	0x0044
        /*0014*/ 	.byte	0x00, 0xf0, 0x11, 0x00


	//----- nvinfo : EIATTR_KPARAM_INFO
	.align		4
.L_73:
        /*0018*/ 	.byte	0x04, 0x17
        /*001a*/ 	.short	(.L_75 - .L_74)
.L_74:
        /*001c*/ 	.word	0x00000000
        /*0020*/ 	.short	0x0009
        /*0022*/ 	.short	0x0040
        /*0024*/ 	.byte	0x00, 0xf0, 0x11, 0x00


	//----- nvinfo : EIATTR_KPARAM_INFO
	.align		4
.L_75:
        /*0028*/ 	.byte	0x04, 0x17
        /*002a*/ 	.short	(.L_77 - .L_76)
.L_76:
        /*002c*/ 	.word	0x00000000
        /*0030*/ 	.short	0x0008
        /*0032*/ 	.short	0x003c
        /*0034*/ 	.byte	0x00, 0xf0, 0x11, 0x00


	//----- nvinfo : EIATTR_KPARAM_INFO
	.align		4
.L_77:
        /*0038*/ 	.byte	0x04, 0x17
        /*003a*/ 	.short	(.L_79 - .L_78)
.L_78:
        /*003c*/ 	.word	0x00000000
        /*0040*/ 	.short	0x0007
        /*0042*/ 	.short	0x0038
        /*0044*/ 	.byte	0x00, 0xf0, 0x11, 0x00


	//----- nvinfo : EIATTR_KPARAM_INFO
	.align		4
.L_79:
        /*0048*/ 	.byte	0x04, 0x17
        /*004a*/ 	.short	(.L_81 - .L_80)
.L_80:
        /*004c*/ 	.word	0x00000000
        /*0050*/ 	.short	0x0006
        /*0052*/ 	.short	0x0030
        /*0054*/ 	.byte	0x00, 0xf5, 0x21, 0x00


	//----- nvinfo : EIATTR_KPARAM_INFO
	.align		4
.L_81:
        /*0058*/ 	.byte	0x04, 0x17
        /*005a*/ 	.short	(.L_83 - .L_82)
.L_82:
        /*005c*/ 	.word	0x00000000
        /*0060*/ 	.short	0x0005
        /*0062*/ 	.short	0x0028
        /*0064*/ 	.byte	0x00, 0xf5, 0x21, 0x00


	//----- nvinfo : EIATTR_KPARAM_INFO
	.align		4
.L_83:
        /*0068*/ 	.byte	0x04, 0x17
        /*006a*/ 	.short	(.L_85 - .L_84)
.L_84:
        /*006c*/ 	.word	0x00000000
        /*0070*/ 	.short	0x0004
        /*0072*/ 	.short	0x0020
        /*0074*/ 	.byte	0x00, 0xf5, 0x21, 0x00


	//----- nvinfo : EIATTR_KPARAM_INFO
	.align		4
.L_85:
        /*0078*/ 	.byte	0x04, 0x17
        /*007a*/ 	.short	(.L_87 - .L_86)
.L_86:
        /*007c*/ 	.word	0x00000000
        /*0080*/ 	.short	0x0003
        /*0082*/ 	.short	0x0018
        /*0084*/ 	.byte	0x00, 0xf0, 0x11, 0x00


	//----- nvinfo : EIATTR_KPARAM_INFO
	.align		4
.L_87:
        /*0088*/ 	.byte	0x04, 0x17
        /*008a*/ 	.short	(.L_89 - .L_88)
.L_88:
        /*008c*/ 	.word	0x00000000
        /*0090*/ 	.short	0x0002
        /*0092*/ 	.short	0x0010
        /*0094*/ 	.byte	0x00, 0xf5, 0x21, 0x00


	//----- nvinfo : EIATTR_KPARAM_INFO
	.align		4
.L_89:
        /*0098*/ 	.byte	0x04, 0x17
        /*009a*/ 	.short	(.L_91 - .L_90)
.L_90:
        /*009c*/ 	.word	0x00000000
        /*00a0*/ 	.short	0x0001
        /*00a2*/ 	.short	0x0008
        /*00a4*/ 	.byte	0x00, 0xf5, 0x21, 0x00


	//----- nvinfo : EIATTR_KPARAM_INFO
	.align		4
.L_91:
        /*00a8*/ 	.byte	0x04, 0x17
        /*00aa*/ 	.short	(.L_93 - .L_92)
.L_92:
        /*00ac*/ 	.word	0x00000000
        /*00b0*/ 	.short	0x0000
        /*00b2*/ 	.short	0x0000
        /*00b4*/ 	.byte	0x00, 0xf5, 0x21, 0x00


	//----- nvinfo : EIATTR_SPARSE_MMA_MASK
	.align		4
.L_93:
        /*00b8*/ 	.byte	0x03, 0x50
        /*00ba*/ 	.short	0x0000


	//----- nvinfo : EIATTR_MAXREG_COUNT
	.align		4
        /*00bc*/ 	.byte	0x03, 0x1b
        /*00be*/ 	.short	0x00ff


	//----- nvinfo : EIATTR_EXTERNS
	.align		4
        /*00c0*/ 	.byte	0x04, 0x0f
        /*00c2*/ 	.short	(.L_95 - .L_94)


	//   ....[0]....
	.align		4
.L_94:
        /*00c4*/ 	.word	index@(__assertfail)


	//----- nvinfo : EIATTR_MERCURY_ISA_VERSION
	.align		4
.L_95:
        /*00c8*/ 	.byte	0x03, 0x5f
        /*00ca*/ 	.short	0x0101


	//----- nvinfo : EIATTR_VRC_CTA_INIT_COUNT
	.align		4
        /*00cc*/ 	.byte	0x02, 0x4a
	.zero		1
	.zero		1


	//----- nvinfo : EIATTR_SYSCALL_OFFSETS
	.align		4
        /*00d0*/ 	.byte	0x04, 0x46
        /*00d2*/ 	.short	(.L_97 - .L_96)


	//   ....[0]....
.L_96:
        /*00d4*/ 	.word	0x00000100


	//----- nvinfo : EIATTR_EXIT_INSTR_OFFSETS
	.align		4
.L_97:
        /*00d8*/ 	.byte	0x04, 0x1c
        /*00da*/ 	.short	(.L_99 - .L_98)


	//   ....[0]....
.L_98:
        /*00dc*/ 	.word	0x00000110


	//----- nvinfo : EIATTR_CBANK_PARAM_SIZE
	.align		4
.L_99:
        /*00e0*/ 	.byte	0x03, 0x19
        /*00e2*/ 	.short	0x0048


	//----- nvinfo : EIATTR_PARAM_CBANK
	.align		4
        /*00e4*/ 	.byte	0x04, 0x0a
        /*00e6*/ 	.short	(.L_101 - .L_100)
	.align		4
.L_100:
        /*00e8*/ 	.word	index@(.nv.constant0._Z12reduceKernelPfPiS0_iS_S0_S0_ifii)
        /*00ec*/ 	.short	0x0380
        /*00ee*/ 	.short	0x0048


	//----- nvinfo : EIATTR_SW_WAR
	.align		4
.L_101:
        /*00f0*/ 	.byte	0x04, 0x36
        /*00f2*/ 	.short	(.L_103 - .L_102)
.L_102:
        /*00f4*/ 	.word	0x00000008
.L_103:


//--------------------- .nv.info._Z9mapKernelPfPiS0_iS_S0_S0_ii --------------------------
	.section	.nv.info._Z9mapKernelPfPiS0_iS_S0_S0_ii,"",@"SHT_CUDA_INFO"
	.sectionflags	@""
	.align	4


	//----- nvinfo : EIATTR_CUDA_API_VERSION
	.align		4
        /*0000*/ 	.byte	0x04, 0x37
        /*0002*/ 	.short	(.L_105 - .L_104)
.L_104:
        /*0004*/ 	.word	0x00000082


	//----- nvinfo : EIATTR_KPARAM_INFO
	.align		4
.L_105:
        /*0008*/ 	.byte	0x04, 0x17
        /*000a*/ 	.short	(.L_107 - .L_106)
.L_106:
        /*000c*/ 	.word	0x00000000
        /*0010*/ 	.short	0x0008
        /*0012*/ 	.short	0x003c
        /*0014*/ 	.byte	0x00, 0xf0, 0x11, 0x00


	//----- nvinfo : EIATTR_KPARAM_INFO
	.align		4
.L_107:
        /*0018*/ 	.byte	0x04, 0x17
        /*001a*/ 	.short	(.L_109 - .L_108)
.L_108:
        /*001c*/ 	.word	0x00000000
        /*0020*/ 	.short	0x0007
        /*0022*/ 	.short	0x0038
        /*0024*/ 	.byte	0x00, 0xf0, 0x11, 0x00


	//----- nvinfo : EIATTR_KPARAM_INFO
	.align		4
.L_109:
        /*0028*/ 	.byte	0x04, 0x17
        /*002a*/ 	.short	(.L_111 - .L_110)
.L_110:
        /*002c*/ 	.word	0x00000000
        /*0030*/ 	.short	0x0006
        /*0032*/ 	.short	0x0030
        /*0034*/ 	.byte	0x00, 0xf5, 0x21, 0x00


	//----- nvinfo : EIATTR_KPARAM_INFO
	.align		4
.L_111:
        /*0038*/ 	.byte	0x04, 0x17
        /*003a*/ 	.short	(.L_113 - .L_112)
.L_112:
        /*003c*/ 	.word	0x00000000
        /*0040*/ 	.short	0x0005
        /*0042*/ 	.short	0x0028
        /*0044*/ 	.byte	0x00, 0xf5, 0x21, 0x00


	//----- nvinfo : EIATTR_KPARAM_INFO
	.align		4
.L_113:
        /*0048*/ 	.byte	0x04, 0x17
        /*004a*/ 	.short	(.L_115 - .L_114)
.L_114:
        /*004c*/ 	.word	0x00000000
        /*0050*/ 	.short	0x0004
        /*0052*/ 	.short	0x0020
        /*0054*/ 	.byte	0x00, 0xf5, 0x21, 0x00


	//----- nvinfo : EIATTR_KPARAM_INFO
	.align		4
.L_115:
        /*0058*/ 	.byte	0x04, 0x17
        /*005a*/ 	.short	(.L_117 - .L_116)
.L_116:
        /*005c*/ 	.word	0x00000000
        /*0060*/ 	.short	0x0003
        /*0062*/ 	.short	0x0018
        /*0064*/ 	.byte	0x00, 0xf0, 0x11, 0x00


	//----- nvinfo : EIATTR_KPARAM_INFO
	.align		4
.L_117:
        /*0068*/ 	.byte	0x04, 0x17
        /*006a*/ 	.short	(.L_119 - .L_118)
.L_118:
        /*006c*/ 	.word	0x00000000
        /*0070*/ 	.short	0x0002
        /*0072*/ 	.short	0x0010
        /*0074*/ 	.byte	0x00, 0xf5, 0x21, 0x00


	//----- nvinfo : EIATTR_KPARAM_INFO
	.align		4
.L_119:
        /*0078*/ 	.byte	0x04, 0x17
        /*007a*/ 	.short	(.L_121 - .L_120)
.L_120:
        /*007c*/ 	.word	0x00000000
        /*0080*/ 	.short	0x0001
        /*0082*/ 	.short	0x0008
        /*0084*/ 	.byte	0x00, 0xf5, 0x21, 0x00


	//----- nvinfo : EIATTR_KPARAM_INFO
	.align		4
.L_121:
        /*0088*/ 	.byte	0x04, 0x17
        /*008a*/ 	.short	(.L_123 - .L_122)
.L_122:
        /*008c*/ 	.word	0x00000000
        /*0090*/ 	.short	0x0000
        /*0092*/ 	.short	0x0000
        /*0094*/ 	.byte	0x00, 0xf5, 0x21, 0x00


	//----- nvinfo : EIATTR_SPARSE_MMA_MASK
	.align		4
.L_123:
        /*0098*/ 	.byte	0x03, 0x50
        /*009a*/ 	.short	0x0000


	//----- nvinfo : EIATTR_MAXREG_COUNT
	.align		4
        /*009c*/ 	.byte	0x03, 0x1b
        /*009e*/ 	.short	0x00ff


	//----- nvinfo : EIATTR_EXTERNS
	.align		4
        /*00a0*/ 	.byte	0x04, 0x0f
        /*00a2*/ 	.short	(.L_125 - .L_124)


	//   ....[0]....
	.align		4
.L_124:
        /*00a4*/ 	.word	index@(__assertfail)


	//----- nvinfo : EIATTR_MERCURY_ISA_VERSION
	.align		4
.L_125:
        /*00a8*/ 	.byte	0x03, 0x5f
        /*00aa*/ 	.short	0x0101


	//----- nvinfo : EIATTR_VRC_CTA_INIT_COUNT
	.align		4
        /*00ac*/ 	.byte	0x02, 0x4a
	.zero		1
	.zero		1


	//----- nvinfo : EIATTR_SYSCALL_OFFSETS
	.align		4
        /*00b0*/ 	.byte	0x04, 0x46
        /*00b2*/ 	.short	(.L_127 - .L_126)


	//   ....[0]....
.L_126:
        /*00b4*/ 	.word	0x00000100


	//----- nvinfo : EIATTR_EXIT_INSTR_OFFSETS
	.align		4
.L_127:
        /*00b8*/ 	.byte	0x04, 0x1c
        /*00ba*/ 	.short	(.L_129 - .L_128)


	//   ....[0]....
.L_128:
        /*00bc*/ 	.word	0x00000110


	//----- nvinfo : EIATTR_CBANK_PARAM_SIZE
	.align		4
.L_129:
        /*00c0*/ 	.byte	0x03, 0x19
        /*00c2*/ 	.short	0x0040


	//----- nvinfo : EIATTR_PARAM_CBANK
	.align		4
        /*00c4*/ 	.byte	0x04, 0x0a
        /*00c6*/ 	.short	(.L_131 - .L_130)
	.align		4
.L_130:
        /*00c8*/ 	.word	index@(.nv.constant0._Z9mapKernelPfPiS0_iS_S0_S0_ii)
        /*00cc*/ 	.short	0x0380
        /*00ce*/ 	.short	0x0040


	//----- nvinfo : EIATTR_SW_WAR
	.align		4
.L_131:
        /*00d0*/ 	.byte	0x04, 0x36
        /*00d2*/ 	.short	(.L_133 - .L_132)
.L_132:
        /*00d4*/ 	.word	0x00000008
.L_133:


//--------------------- .nv.info._Z20MatrixMultiplyKernelPfPKiS1_S_S1_S1_S_S1_S1_ --------------------------
	.section	.nv.info._Z20MatrixMultiplyKernelPfPKiS1_S_S1_S1_S_S1_S1_,"",@"SHT_CUDA_INFO"
	.sectionflags	@""
	.align	4


	//----- nvinfo : EIATTR_CUDA_API_VERSION
	.align		4
        /*0000*/ 	.byte	0x04, 0x37
        /*0002*/ 	.short	(.L_135 - .L_134)
.L_134:
        /*0004*/ 	.word	0x00000082


	//----- nvinfo : EIATTR_KPARAM_INFO
	.align		4
.L_135:
        /*0008*/ 	.byte	0x04, 0x17
        /*000a*/ 	.short	(.L_137 - .L_136)
.L_136:
        /*000c*/ 	.word	0x00000000
        /*0010*/ 	.short	0x0008
        /*0012*/ 	.short	0x0040
        /*0014*/ 	.byte	0x00, 0xf5, 0x21, 0x00


	//----- nvinfo : EIATTR_KPARAM_INFO
	.align		4
.L_137:
        /*0018*/ 	.byte	0x04, 0x17
        /*001a*/ 	.short	(.L_139 - .L_138)
.L_138:
        /*001c*/ 	.word	0x00000000
        /*0020*/ 	.short	0x0007
        /*0022*/ 	.short	0x0038
        /*0024*/ 	.byte	0x00, 0xf5, 0x21, 0x00


	//----- nvinfo : EIATTR_KPARAM_INFO
	.align		4
.L_139:
        /*0028*/ 	.byte	0x04, 0x17
        /*002a*/ 	.short	(.L_141 - .L_140)
.L_140:
        /*002c*/ 	.word	0x00000000
        /*0030*/ 	.short	0x0006
        /*0032*/ 	.short	0x0030
        /*0034*/ 	.byte	0x00, 0xf5, 0x21, 0x00


	//----- nvinfo : EIATTR_KPARAM_INFO
	.align		4
.L_141:
        /*0038*/ 	.byte	0x04, 0x17
        /*003a*/ 	.short	(.L_143 - .L_142)
.L_142:
        /*003c*/ 	.word	0x00000000
        /*0040*/ 	.short	0x0005
        /*0042*/ 	.short	0x0028
        /*0044*/ 	.byte	0x00, 0xf5, 0x21, 0x00


	//----- nvinfo : EIATTR_KPARAM_INFO
	.align		4
.L_143:
        /*0048*/ 	.byte	0x04, 0x17
        /*004a*/ 	.short	(.L_145 - .L_144)
.L_144:
        /*004c*/ 	.word	0x00000000
        /*0050*/ 	.short	0x0004
        /*0052*/ 	.short	0x0020
        /*0054*/ 	.byte	0x00, 0xf5, 0x21, 0x00


	//----- nvinfo : EIATTR_KPARAM_INFO
	.align		4
.L_145:
        /*0058*/ 	.byte	0x04, 0x17
        /*005a*/ 	.short	(.L_147 - .L_146)
.L_146:
        /*005c*/ 	.word	0x00000000
        /*0060*/ 	.short	0x0003
        /*0062*/ 	.short	0x0018
        /*0064*/ 	.byte	0x00, 0xf5, 0x21, 0x00


	//----- nvinfo : EIATTR_KPARAM_INFO
	.align		4
.L_147:
        /*0068*/ 	.byte	0x04, 0x17
        /*006a*/ 	.short	(.L_149 - .L_148)
.L_148:
        /*006c*/ 	.word	0x00000000
        /*0070*/ 	.short	0x0002
        /*0072*/ 	.short	0x0010
        /*0074*/ 	.byte	0x00, 0xf5, 0x21, 0x00


	//----- nvinfo : EIATTR_KPARAM_INFO
	.align		4
.L_149:
        /*0078*/ 	.byte	0x04, 0x17
        /*007a*/ 	.short	(.L_151 - .L_150)
.L_150:
        /*007c*/ 	.word	0x00000000
        /*0080*/ 	.short	0x0001
        /*0082*/ 	.short	0x0008
        /*0084*/ 	.byte	0x00, 0xf5, 0x21, 0x00


	//----- nvinfo : EIATTR_KPARAM_INFO
	.align		4
.L_151:
        /*0088*/ 	.byte	0x04, 0x17
        /*008a*/ 	.short	(.L_153 - .L_152)
.L_152:
        /*008c*/ 	.word	0x00000000
        /*0090*/ 	.short	0x0000
        /*0092*/ 	.short	0x0000
        /*0094*/ 	.byte	0x00, 0xf5, 0x21, 0x00


	//----- nvinfo : EIATTR_SPARSE_MMA_MASK
	.align		4
.L_153:
        /*0098*/ 	.byte	0x03, 0x50
        /*009a*/ 	.short	0x0000


	//----- nvinfo : EIATTR_MAXREG_COUNT
	.align		4
        /*009c*/ 	.byte	0x03, 0x1b
        /*009e*/ 	.short	0x00ff


	//----- nvinfo : EIATTR_EXTERNS
	.align		4
        /*00a0*/ 	.byte	0x04, 0x0f
        /*00a2*/ 	.short	(.L_155 - .L_154)


	//   ....[0]....
	.align		4
.L_154:
        /*00a4*/ 	.word	index@(__assertfail)


	//----- nvinfo : EIATTR_MERCURY_ISA_VERSION
	.align		4
.L_155:
        /*00a8*/ 	.byte	0x03, 0x5f
        /*00aa*/ 	.short	0x0101


	//----- nvinfo : EIATTR_VRC_CTA_INIT_COUNT
	.align		4
        /*00ac*/ 	.byte	0x02, 0x4a
	.zero		1
	.zero		1


	//----- nvinfo : EIATTR_SYSCALL_OFFSETS
	.align		4
        /*00b0*/ 	.byte	0x04, 0x46
        /*00b2*/ 	.short	(.L_157 - .L_156)


	//   ....[0]....
.L_156:
        /*00b4*/ 	.word	0x00000100


	//----- nvinfo : EIATTR_EXIT_INSTR_OFFSETS
	.align		4
.L_157:
        /*00b8*/ 	.byte	0x04, 0x1c
        /*00ba*/ 	.short	(.L_159 - .L_158)


	//   ....[0]....
.L_158:
        /*00bc*/ 	.word	0x00000110


	//----- nvinfo : EIATTR_CBANK_PARAM_SIZE
	.align		4
.L_159:
        /*00c0*/ 	.byte	0x03, 0x19
        /*00c2*/ 	.short	0x0048


	//----- nvinfo : EIATTR_PARAM_CBANK
	.align		4
        /*00c4*/ 	.byte	0x04, 0x0a
        /*00c6*/ 	.short	(.L_161 - .L_160)
	.align		4
.L_160:
        /*00c8*/ 	.word	index@(.nv.constant0._Z20MatrixMultiplyKernelPfPKiS1_S_S1_S1_S_S1_S1_)
        /*00cc*/ 	.short	0x0380
        /*00ce*/ 	.short	0x0048


	//----- nvinfo : EIATTR_SW_WAR
	.align		4
.L_161:
        /*00d0*/ 	.byte	0x04, 0x36
        /*00d2*/ 	.short	(.L_163 - .L_162)
.L_162:
        /*00d4*/ 	.word	0x00000008
.L_163:


//--------------------- .nv.callgraph             --------------------------
	.section	.nv.callgraph,"",@"SHT_CUDA_CALLGRAPH"
	.align	4
	.sectionentsize	8
	.align		4
        /*0000*/ 	.word	0x00000000
	.align		4
        /*0004*/ 	.word	0xffffffff
	.align		4
        /*0008*/ 	.word	index@(_Z9zipKernelPfPiS0_iiS_S0_S0_iS_S0_S0_ii)
	.align		4
        /*000c*/ 	.word	index@(__assertfail)
	.align		4
        /*0010*/ 	.word	index@(_Z12reduceKernelPfPiS0_iS_S0_S0_ifii)
	.align		4
        /*0014*/ 	.word	index@(__assertfail)
	.align		4
        /*0018*/ 	.word	index@(_Z9mapKernelPfPiS0_iS_S0_S0_ii)
	.align		4
        /*001c*/ 	.word	index@(__assertfail)
	.align		4
        /*0020*/ 	.word	index@(_Z20MatrixMultiplyKernelPfPKiS1_S_S1_S1_S_S1_S1_)
	.align		4
        /*0024*/ 	.word	index@(__assertfail)
	.align		4
        /*0028*/ 	.word	0x00000000
	.align		4
        /*002c*/ 	.word	0xfffffffe
	.align		4
        /*0030*/ 	.word	0x00000000
	.align		4
        /*0034*/ 	.word	0xfffffffd
	.align		4
        /*0038*/ 	.word	0x00000000
	.align		4
        /*003c*/ 	.word	0xfffffffc


//--------------------- .nv.constant4             --------------------------
	.section	.nv.constant4,"a",@progbits
	.align	8
	.align		8
.nv.constant4:
        /*0000*/ 	.dword	__assertfail
	.align		8
        /*0008*/ 	.dword	__unnamed_1
	.align		8
        /*0010*/ 	.dword	__unnamed_2
	.align		8
        /*0018*/ 	.dword	__unnamed_3
	.align		8
        /*0020*/ 	.dword	__unnamed_4
	.align		8
        /*0028*/ 	.dword	$str
	.align		8
        /*0030*/ 	.dword	$str$1


//--------------------- .text._Z9zipKernelPfPiS0_iiS_S0_S0_iS_S0_S0_ii --------------------------
	.section	.text._Z9zipKernelPfPiS0_iiS_S0_S0_iS_S0_S0_ii,"ax",@progbits
	.align	128
        .global         _Z9zipKernelPfPiS0_iiS_S0_S0_iS_S0_S0_ii
        .type           _Z9zipKernelPfPiS0_iiS_S0_S0_iS_S0_S0_ii,@function
        .size           _Z9zipKernelPfPiS0_iiS_S0_S0_iS_S0_S0_ii,(.L_x_8 - _Z9zipKernelPfPiS0_iiS_S0_S0_iS_S0_S0_ii)
        .other          _Z9zipKernelPfPiS0_iiS_S0_S0_iS_S0_S0_ii,@"STO_CUDA_ENTRY STV_DEFAULT"
_Z9zipKernelPfPiS0_iiS_S0_S0_iS_S0_S0_ii:
.text._Z9zipKernelPfPiS0_iiS_S0_S0_iS_S0_S0_ii:
[----:B------:R-:W0:Y:S01]  /*0000*/  LDC R1, c[0x0][0x37c] ;  /* 0x0000df00ff017b82 */ /* 0x000e220000000800 */
[----:B------:R-:W-:Y:S01]  /*0010*/  MOV R0, 0x0 ;  /* 0x0000000000007802 */ /* 0x000fe20000000f00 */
[----:B------:R-:W1:Y:S01]  /*0020*/  LDCU.64 UR4, c[0x4][0x28] ;  /* 0x01000500ff0477ac */ /* 0x000e620008000a00 */
[----:B------:R-:W-:Y:S02]  /*0030*/  HFMA2 R12, -RZ, RZ, 0, 5.9604644775390625e-08 ;  /* 0x00000001ff0c7431 */ /* 0x000fe400000001ff */
[----:B------:R-:W-:-:S03]  /*0040*/  IMAD.MOV.U32 R8, RZ, RZ, 0x1a7 ;  /* 0x000001a7ff087424 */ /* 0x000fc600078e00ff */
[----:B------:R2:W3:Y:S01]  /*0050*/  LDC.64 R2, c[0x4][R0] ;  /* 0x0100000000027b82 */ /* 0x0004e20000000a00 */
[----:B------:R-:W4:Y:S01]  /*0060*/  LDCU.64 UR6, c[0x4][0x30] ;  /* 0x01000600ff0677ac */ /* 0x000f220008000a00 */
[----:B------:R-:W-:Y:S01]  /*0070*/  IMAD.MOV.U32 R13, RZ, RZ, RZ ;  /* 0x000000ffff0d7224 */ /* 0x000fe200078e00ff */
[----:B------:R-:W5:Y:S01]  /*0080*/  LDCU.64 UR8, c[0x4][0x20] ;  /* 0x01000400ff0877ac */ /* 0x000f620008000a00 */
[----:B-1----:R-:W-:Y:S01]  /*0090*/  IMAD.U32 R4, RZ, RZ, UR4 ;  /* 0x00000004ff047e24 */ /* 0x002fe2000f8e00ff */
[----:B------:R-:W-:Y:S01]  /*00a0*/  MOV R5, UR5 ;  /* 0x0000000500057c02 */ /* 0x000fe20008000f00 */
[----:B----4-:R-:W-:Y:S01]  /*00b0*/  IMAD.U32 R6, RZ, RZ, UR6 ;  /* 0x00000006ff067e24 */ /* 0x010fe2000f8e00ff */
[----:B------:R-:W-:Y:S01]  /*00c0*/  MOV R7, UR7 ;  /* 0x0000000700077c02 */ /* 0x000fe20008000f00 */
[----:B-----5:R-:W-:Y:S01]  /*00d0*/  IMAD.U32 R10, RZ, RZ, UR8 ;  /* 0x00000008ff0a7e24 */ /* 0x020fe2000f8e00ff */
[----:B--2---:R-:W-:-:S07]  /*00e0*/  MOV R11, UR9 ;  /* 0x00000009000b7c02 */ /* 0x004fce0008000f00 */
[----:B------:R-:W-:-:S07]  /*00f0*/  LEPC R20, `(.L_x_0) ;  /* 0x000000001014794e */ /* 0x000fce0000000000 */
[----:B0--3--:R-:W-:Y:S05]  /*0100*/  CALL.ABS.NOINC R2 ;  /* 0x0000000002007343 */ /* 0x009fea0003c00000 */
.L_x_0:
[----:B------:R-:W-:Y:S05]  /*0110*/  EXIT ;  /* 0x000000000000794d */ /* 0x000fea0003800000 */
.L_x_1:
[----:B------:R-:W-:-:S00]  /*0120*/  BRA `(.L_x_1) ;  /* 0xfffffffc00fc7947 */ /* 0x000fc0000383ffff */
[----:B------:R-:W-:-:S00]  /*0130*/  NOP ;  /* 0x0000000000007918 */ /* 0x000fc00000000000 */
        /* <DEDUP_REMOVED lines=12> */
.L_x_8:


//--------------------- .text._Z12reduceKernelPfPiS0_iS_S0_S0_ifii --------------------------
	.section	.text._Z12reduceKernelPfPiS0_iS_S0_S0_ifii,"ax",@progbits
	.align	128
        .global         _Z12reduceKernelPfPiS0_iS_S0_S0_ifii
        .type           _Z12reduceKernelPfPiS0_iS_S0_S0_ifii,@function
        .size           _Z12reduceKernelPfPiS0_iS_S0_S0_ifii,(.L_x_9 - _Z12reduceKernelPfPiS0_iS_S0_S0_ifii)
        .other          _Z12reduceKernelPfPiS0_iS_S0_S0_ifii,@"STO_CUDA_ENTRY STV_DEFAULT"
_Z12reduceKernelPfPiS0_iS_S0_S0_ifii:
.text._Z12reduceKernelPfPiS0_iS_S0_S0_ifii:
        /* <DEDUP_REMOVED lines=17> */
.L_x_2:
[----:B------:R-:W-:Y:S05]  /*0110*/  EXIT ;  /* 0x000000000000794d */ /* 0x000fea0003800000 */
.L_x_3:
        /* <DEDUP_REMOVED lines=14> */
.L_x_9:


//--------------------- .text._Z9mapKernelPfPiS0_iS_S0_S0_ii --------------------------
	.section	.text._Z9mapKernelPfPiS0_iS_S0_S0_ii,"ax",@progbits
	.align	128
        .global         _Z9mapKernelPfPiS0_iS_S0_S0_ii
        .type           _Z9mapKernelPfPiS0_iS_S0_S0_ii,@function
        .size           _Z9mapKernelPfPiS0_iS_S0_S0_ii,(.L_x_10 - _Z9mapKernelPfPiS0_iS_S0_S0_ii)
        .other          _Z9mapKernelPfPiS0_iS_S0_S0_ii,@"STO_CUDA_ENTRY STV_DEFAULT"
_Z9mapKernelPfPiS0_iS_S0_S0_ii:
.text._Z9mapKernelPfPiS0_iS_S0_S0_ii:
        /* <DEDUP_REMOVED lines=17> */
.L_x_4:
[----:B------:R-:W-:Y:S05]  /*0110*/  EXIT ;  /* 0x000000000000794d */ /* 0x000fea0003800000 */
.L_x_5:
        /* <DEDUP_REMOVED lines=14> */
.L_x_10:


//--------------------- .text._Z20MatrixMultiplyKernelPfPKiS1_S_S1_S1_S_S1_S1_ --------------------------
	.section	.text._Z20MatrixMultiplyKernelPfPKiS1_S_S1_S1_S_S1_S1_,"ax",@progbits
	.align	128
        .global         _Z20MatrixMultiplyKernelPfPKiS1_S_S1_S1_S_S1_S1_
        .type           _Z20MatrixMultiplyKernelPfPKiS1_S_S1_S1_S_S1_S1_,@function
        .size           _Z20MatrixMultiplyKernelPfPKiS1_S_S1_S1_S_S1_S1_,(.L_x_11 - _Z20MatrixMultiplyKernelPfPKiS1_S_S1_S1_S_S1_S1_)
        .other          _Z20MatrixMultiplyKernelPfPKiS1_S_S1_S1_S_S1_S1_,@"STO_CUDA_ENTRY STV_DEFAULT"
_Z20MatrixMultiplyKernelPfPKiS1_S_S1_S1_S_S1_S1_:
.text._Z20MatrixMultiplyKernelPfPKiS1_S_S1_S1_S_S1_S1_:
        /* <DEDUP_REMOVED lines=17> */
.L_x_6:
[----:B------:R-:W-:Y:S05]  /*0110*/  EXIT ;  /* 0x000000000000794d */ /* 0x000fea0003800000 */
.L_x_7:
        /* <DEDUP_REMOVED lines=14> */
.L_x_11:


//--------------------- .nv.global.init           --------------------------
	.section	.nv.global.init,"aw",@progbits
.nv.global.init:
	.type		$str,@object
	.size		$str,($str$1 - $str)
$str:
        /*0000*/ 	.byte	0x66, 0x61, 0x6c, 0x73, 0x65, 0x20, 0x26, 0x26, 0x20, 0x22, 0x4e, 0x6f, 0x74, 0x20, 0x49, 0x6d
        /*0010*/ 	.byte	0x70, 0x6c, 0x65, 0x6d, 0x65, 0x6e, 0x74, 0x65, 0x64, 0x22, 0x00
	.type		$str$1,@object
	.size		$str$1,(__unnamed_2 - $str$1)
$str$1:
        /*001b*/ 	.byte	0x2f, 0x74, 0x6d, 0x70, 0x2f, 0x73, 0x61, 0x73, 0x73, 0x5f, 0x63, 0x75, 0x5f, 0x61, 0x32, 0x62
        /*002b*/ 	.byte	0x75, 0x71, 0x61, 0x68, 0x32, 0x2f, 0x6b, 0x2e, 0x63, 0x75, 0x00
	.type		__unnamed_2,@object
	.size		__unnamed_2,(__unnamed_3 - __unnamed_2)
__unnamed_2:
        /*0036*/ 	.byte	0x76, 0x6f, 0x69, 0x64, 0x20, 0x6d, 0x61, 0x70, 0x4b, 0x65, 0x72, 0x6e, 0x65, 0x6c, 0x28, 0x66
        /*0046*/ 	.byte	0x6c, 0x6f, 0x61, 0x74, 0x20, 0x2a, 0x2c, 0x20, 0x69, 0x6e, 0x74, 0x20, 0x2a, 0x2c, 0x20, 0x69
        /*0056*/ 	.byte	0x6e, 0x74, 0x20, 0x2a, 0x2c, 0x20, 0x69, 0x6e, 0x74, 0x2c, 0x20, 0x66, 0x6c, 0x6f, 0x61, 0x74
        /*0066*/ 	.byte	0x20, 0x2a, 0x2c, 0x20, 0x69, 0x6e, 0x74, 0x20, 0x2a, 0x2c, 0x20, 0x69, 0x6e, 0x74, 0x20, 0x2a
        /*0076*/ 	.byte	0x2c, 0x20, 0x69, 0x6e, 0x74, 0x2c, 0x20, 0x69, 0x6e, 0x74, 0x29, 0x00
	.type		__unnamed_3,@object
	.size		__unnamed_3,(__unnamed_4 - __unnamed_3)
__unnamed_3:
        /*0082*/ 	.byte	0x76, 0x6f, 0x69, 0x64, 0x20, 0x72, 0x65, 0x64, 0x75, 0x63, 0x65, 0x4b, 0x65, 0x72, 0x6e, 0x65
        /*0092*/ 	.byte	0x6c, 0x28, 0x66, 0x6c, 0x6f, 0x61, 0x74, 0x20, 0x2a, 0x2c, 0x20, 0x69, 0x6e, 0x74, 0x20, 0x2a
        /*00a2*/ 	.byte	0x2c, 0x20, 0x69, 0x6e, 0x74, 0x20, 0x2a, 0x2c, 0x20, 0x69, 0x6e, 0x74, 0x2c, 0x20, 0x66, 0x6c
        /*00b2*/ 	.byte	0x6f, 0x61, 0x74, 0x20, 0x2a, 0x2c, 0x20, 0x69, 0x6e, 0x74, 0x20, 0x2a, 0x2c, 0x20, 0x69, 0x6e
        /*00c2*/ 	.byte	0x74, 0x20, 0x2a, 0x2c, 0x20, 0x69, 0x6e, 0x74, 0x2c, 0x20, 0x66, 0x6c, 0x6f, 0x61, 0x74, 0x2c
        /*00d2*/ 	.byte	0x20, 0x69, 0x6e, 0x74, 0x2c, 0x20, 0x69, 0x6e, 0x74, 0x29, 0x00
	.type		__unnamed_4,@object
	.size		__unnamed_4,(__unnamed_1 - __unnamed_4)
__unnamed_4:
        /*00dd*/ 	.byte	0x76, 0x6f, 0x69, 0x64, 0x20, 0x7a, 0x69, 0x70, 0x4b, 0x65, 0x72, 0x6e, 0x65, 0x6c, 0x28, 0x66
        /*00ed*/ 	.byte	0x6c, 0x6f, 0x61, 0x74, 0x20, 0x2a, 0x2c, 0x20, 0x69, 0x6e, 0x74, 0x20, 0x2a, 0x2c, 0x20, 0x69
        /*00fd*/ 	.byte	0x6e, 0x74, 0x20, 0x2a, 0x2c, 0x20, 0x69, 0x6e, 0x74, 0x2c, 0x20, 0x69, 0x6e, 0x74, 0x2c, 0x20
        /*010d*/ 	.byte	0x66, 0x6c, 0x6f, 0x61, 0x74, 0x20, 0x2a, 0x2c, 0x20, 0x69, 0x6e, 0x74, 0x20, 0x2a, 0x2c, 0x20
        /*011d*/ 	.byte	0x69, 0x6e, 0x74, 0x20, 0x2a, 0x2c, 0x20, 0x69, 0x6e, 0x74, 0x2c, 0x20, 0x66, 0x6c, 0x6f, 0x61
        /*012d*/ 	.byte	0x74, 0x20, 0x2a, 0x2c, 0x20, 0x69, 0x6e, 0x74, 0x20, 0x2a, 0x2c, 0x20, 0x69, 0x6e, 0x74, 0x20
        /*013d*/ 	.byte	0x2a, 0x2c, 0x20, 0x69, 0x6e, 0x74, 0x2c, 0x20, 0x69, 0x6e, 0x74, 0x29, 0x00
	.type		__unnamed_1,@object
	.size		__unnamed_1,(.L_0 - __unnamed_1)
__unnamed_1:
        /*014a*/ 	.byte	0x76, 0x6f, 0x69, 0x64, 0x20, 0x4d, 0x61, 0x74, 0x72, 0x69, 0x78, 0x4d, 0x75, 0x6c, 0x74, 0x69
        /*015a*/ 	.byte	0x70, 0x6c, 0x79, 0x4b, 0x65, 0x72, 0x6e, 0x65, 0x6c, 0x28, 0x66, 0x6c, 0x6f, 0x61, 0x74, 0x20
        /*016a*/ 	.byte	0x2a, 0x2c, 0x20, 0x63, 0x6f, 0x6e, 0x73, 0x74, 0x20, 0x69, 0x6e, 0x74, 0x20, 0x2a, 0x2c, 0x20
        /*017a*/ 	.byte	0x63, 0x6f, 0x6e, 0x73, 0x74, 0x20, 0x69, 0x6e, 0x74, 0x20, 0x2a, 0x2c, 0x20, 0x66, 0x6c, 0x6f
        /*018a*/ 	.byte	0x61, 0x74, 0x20, 0x2a, 0x2c, 0x20, 0x63, 0x6f, 0x6e, 0x73, 0x74, 0x20, 0x69, 0x6e, 0x74, 0x20
        /*019a*/ 	.byte	0x2a, 0x2c, 0x20, 0x63, 0x6f, 0x6e, 0x73, 0x74, 0x20, 0x69, 0x6e, 0x74, 0x20, 0x2a, 0x2c, 0x20
        /*01aa*/ 	.byte	0x66, 0x6c, 0x6f, 0x61, 0x74, 0x20, 0x2a, 0x2c, 0x20, 0x63, 0x6f, 0x6e, 0x73, 0x74, 0x20, 0x69
        /*01ba*/ 	.byte	0x6e, 0x74, 0x20, 0x2a, 0x2c, 0x20, 0x63, 0x6f, 0x6e, 0x73, 0x74, 0x20, 0x69, 0x6e, 0x74, 0x20
        /*01ca*/ 	.byte	0x2a, 0x29, 0x00
.L_0:


//--------------------- .nv.shared.reserved.0     --------------------------
	.section	.nv.shared.reserved.0,"aw",@nobits
	.weak		__nv_reservedSMEM_offset_0_alias
	.size		__nv_reservedSMEM_offset_0_alias, 0, 64
	.other		__nv_reservedSMEM_offset_0_alias,@"STO_CUDA_RESERVED_SHARED STV_DEFAULT"
__nv_reservedSMEM_offset_0_alias:
	.zero		0
	.zero		64


//--------------------- .nv.constant0._Z9zipKernelPfPiS0_iiS_S0_S0_iS_S0_S0_ii --------------------------
	.section	.nv.constant0._Z9zipKernelPfPiS0_iiS_S0_S0_iS_S0_S0_ii,"a",@progbits
	.sectionflags	@""
	.align	4
.nv.constant0._Z9zipKernelPfPiS0_iiS_S0_S0_iS_S0_S0_ii:
	.zero		992


//--------------------- .nv.constant0._Z12reduceKernelPfPiS0_iS_S0_S0_ifii --------------------------
	.section	.nv.constant0._Z12reduceKernelPfPiS0_iS_S0_S0_ifii,"a",@progbits
	.sectionflags	@""
	.align	4
.nv.constant0._Z12reduceKernelPfPiS0_iS_S0_S0_ifii:
	.zero		968


//--------------------- .nv.constant0._Z9mapKernelPfPiS0_iS_S0_S0_ii --------------------------
	.section	.nv.constant0._Z9mapKernelPfPiS0_iS_S0_S0_ii,"a",@progbits
	.sectionflags	@""
	.align	4
.nv.constant0._Z9mapKernelPfPiS0_iS_S0_S0_ii:
	.zero		960


//--------------------- .nv.constant0._Z20MatrixMultiplyKernelPfPKiS1_S_S1_S1_S_S1_S1_ --------------------------
	.section	.nv.constant0._Z20MatrixMultiplyKernelPfPKiS1_S_S1_S1_S_S1_S1_,"a",@progbits
	.sectionflags	@""
	.align	4
.nv.constant0._Z20MatrixMultiplyKernelPfPKiS1_S_S1_S1_S_S1_S1_:
	.zero		968


//--------------------- SYMBOLS --------------------------

	.type		.nv.reservedSmem.offset0,@object
	.size		.nv.reservedSmem.offset0,0x4
	.type		__assertfail,@function
